	.headerflags	@"EF_CUDA_TEXMODE_UNIFIED EF_CUDA_64BIT_ADDRESS EF_CUDA_ACCELERATORS EF_CUDA_SM90 EF_CUDA_VIRTUAL_SM(EF_CUDA_SM90)"
	.elftype	@"ET_EXEC"


//--------------------- .nv.info                  --------------------------
	.section	.nv.info,"",@"SHT_CUDA_INFO"
	.align	4


	//----- nvinfo : EIATTR_REGCOUNT
	.align		4
        /*0000*/ 	.byte	0x04, 0x2f
        /*0002*/ 	.short	(.L_1 - .L_0)
	.align		4
.L_0:
        /*0004*/ 	.word	index@(triton_poi_fused_convolution_neg_relu_threshold_backward_4)
        /*0008*/ 	.word	0x0000000c


	//----- nvinfo : EIATTR_MIN_STACK_SIZE
	.align		4
.L_1:
        /*000c*/ 	.byte	0x04, 0x12
        /*000e*/ 	.short	(.L_3 - .L_2)
	.align		4
.L_2:
        /*0010*/ 	.word	index@(triton_poi_fused_convolution_neg_relu_threshold_backward_4)
        /*0014*/ 	.word	0x00000000


	//----- nvinfo : EIATTR_FRAME_SIZE
	.align		4
.L_3:
        /*0018*/ 	.byte	0x04, 0x11
        /*001a*/ 	.short	(.L_5 - .L_4)
	.align		4
.L_4:
        /*001c*/ 	.word	index@(triton_poi_fused_convolution_neg_relu_threshold_backward_4)
        /*0020*/ 	.word	0x00000000


	//----- nvinfo : EIATTR_MIN_STACK_SIZE
	.align		4
.L_5:
        /*0024*/ 	.byte	0x04, 0x12
        /*0026*/ 	.short	(.L_7 - .L_6)
	.align		4
.L_6:
        /*0028*/ 	.word	index@(triton_poi_fused_convolution_neg_relu_threshold_backward_4)
        /*002c*/ 	.word	0x00000000
.L_7:


//--------------------- .nv.info.triton_poi_fused_convolution_neg_relu_threshold_backward_4 --------------------------
	.section	.nv.info.triton_poi_fused_convolution_neg_relu_threshold_backward_4,"",@"SHT_CUDA_INFO"
	.sectionflags	@""
	.align	4


	//----- nvinfo : EIATTR_CUDA_API_VERSION
	.align		4
        /*0000*/ 	.byte	0x04, 0x37
        /*0002*/ 	.short	(.L_9 - .L_8)
.L_8:
        /*0004*/ 	.word	0x0000007c


	//----- nvinfo : EIATTR_KPARAM_INFO
	.align		4
.L_9:
        /*0008*/ 	.byte	0x04, 0x17
        /*000a*/ 	.short	(.L_11 - .L_10)
.L_10:
        /*000c*/ 	.word	0x00000000
        /*0010*/ 	.short	0x0004
        /*0012*/ 	.short	0x0020
        /*0014*/ 	.byte	0x00, 0xf0, 0x11, 0x00


	//----- nvinfo : EIATTR_KPARAM_INFO
	.align		4
.L_11:
        /*0018*/ 	.byte	0x04, 0x17
        /*001a*/ 	.short	(.L_13 - .L_12)
.L_12:
        /*001c*/ 	.word	0x00000000
        /*0020*/ 	.short	0x0003
        /*0022*/ 	.short	0x0018
        /*0024*/ 	.byte	0x00, 0xf4, 0x21, 0x00


	//----- nvinfo : EIATTR_KPARAM_INFO
	.align		4
.L_13:
        /*0028*/ 	.byte	0x04, 0x17
        /*002a*/ 	.short	(.L_15 - .L_14)
.L_14:
        /*002c*/ 	.word	0x00000000
        /*0030*/ 	.short	0x0002
        /*0032*/ 	.short	0x0010
        /*0034*/ 	.byte	0x00, 0xf4, 0x21, 0x00


	//----- nvinfo : EIATTR_KPARAM_INFO
	.align		4
.L_15:
        /*0038*/ 	.byte	0x04, 0x17
        /*003a*/ 	.short	(.L_17 - .L_16)
.L_16:
        /*003c*/ 	.word	0x00000000
        /*0040*/ 	.short	0x0001
        /*0042*/ 	.short	0x0008
        /*0044*/ 	.byte	0x00, 0xf4, 0x21, 0x00


	//----- nvinfo : EIATTR_KPARAM_INFO
	.align		4
.L_17:
        /*0048*/ 	.byte	0x04, 0x17
        /*004a*/ 	.short	(.L_19 - .L_18)
.L_18:
        /*004c*/ 	.word	0x00000000
        /*0050*/ 	.short	0x0000
        /*0052*/ 	.short	0x0000
        /*0054*/ 	.byte	0x00, 0xf4, 0x21, 0x00


	//----- nvinfo : EIATTR_SPARSE_MMA_MASK
	.align		4
.L_19:
        /*0058*/ 	.byte	0x03, 0x50
        /*005a*/ 	.short	0x0000


	//----- nvinfo : EIATTR_MAXREG_COUNT
	.align		4
        /*005c*/ 	.byte	0x03, 0x1b
        /*005e*/ 	.short	0x00ff


	//----- nvinfo : EIATTR_EXIT_INSTR_OFFSETS
	.align		4
        /*0060*/ 	.byte	0x04, 0x1c
        /*0062*/ 	.short	(.L_21 - .L_20)


	//   ....[0]....
.L_20:
        /*0064*/ 	.word	0x00000340


	//----- nvinfo : EIATTR_REQNTID
	.align		4
.L_21:
        /*0068*/ 	.byte	0x04, 0x10
        /*006a*/ 	.short	(.L_23 - .L_22)
.L_22:
        /*006c*/ 	.word	0x00000080
        /*0070*/ 	.word	0x00000001
        /*0074*/ 	.word	0x00000001


	//----- nvinfo : EIATTR_CBANK_PARAM_SIZE
	.align		4
.L_23:
        /*0078*/ 	.byte	0x03, 0x19
        /*007a*/ 	.short	0x0024


	//----- nvinfo : EIATTR_PARAM_CBANK
	.align		4
        /*007c*/ 	.byte	0x04, 0x0a
        /*007e*/ 	.short	(.L_25 - .L_24)
	.align		4
.L_24:
        /*0080*/ 	.word	index@(.nv.constant0.triton_poi_fused_convolution_neg_relu_threshold_backward_4)
        /*0084*/ 	.short	0x0210
        /*0086*/ 	.short	0x0024


	//----- nvinfo : EIATTR_SW_WAR
	.align		4
.L_25:
        /*0088*/ 	.byte	0x04, 0x36
        /*008a*/ 	.short	(.L_27 - .L_26)
.L_26:
        /*008c*/ 	.word	0x00000008
.L_27:


//--------------------- .nv.callgraph             --------------------------
	.section	.nv.callgraph,"",@"SHT_CUDA_CALLGRAPH"
	.align	4
	.sectionentsize	8
	.align		4
        /*0000*/ 	.word	0x00000000
	.align		4
        /*0004*/ 	.word	0xffffffff
	.align		4
        /*0008*/ 	.word	0x00000000
	.align		4
        /*000c*/ 	.word	0xfffffffe
	.align		4
        /*0010*/ 	.word	0x00000000
	.align		4
        /*0014*/ 	.word	0xfffffffd
	.align		4
        /*0018*/ 	.word	0x00000000
	.align		4
        /*001c*/ 	.word	0xfffffffc


//--------------------- .text.triton_poi_fused_convolution_neg_relu_threshold_backward_4 --------------------------
	.section	.text.triton_poi_fused_convolution_neg_relu_threshold_backward_4,"ax",@progbits
	.align	128
        .global         triton_poi_fused_convolution_neg_relu_threshold_backward_4
        .type           triton_poi_fused_convolution_neg_relu_threshold_backward_4,@function
        .size           triton_poi_fused_convolution_neg_relu_threshold_backward_4,(.L_x_1 - triton_poi_fused_convolution_neg_relu_threshold_backward_4)
        .other          triton_poi_fused_convolution_neg_relu_threshold_backward_4,@"STO_CUDA_ENTRY STV_DEFAULT"
triton_poi_fused_convolution_neg_relu_threshold_backward_4:
.text.triton_poi_fused_convolution_neg_relu_threshold_backward_4:
[----:B------:R-:W-:Y:S01]  /*0000*/  LDC R1, c[0x0][0x28] ;  /* 0x00000a00ff017b82 */ /* 0x000fe20000000800 */
[----:B------:R-:W1:Y:S07]  /*0010*/  S2R R0, SR_TID.X ;  /* 0x0000000000007919 */ /* 0x000e6e0000002100 */
[----:B------:R-:W2:Y:S01]  /*0020*/  LDC.64 R4, c[0x0][0x218] ;  /* 0x00008600ff047b82 */ /* 0x000ea20000000a00 */
[----:B------:R-:W-:Y:S01]  /*0030*/  ULDC.64 UR4, c[0x0][0x208] ;  /* 0x0000820000047ab9 */ /* 0x000fe20000000a00 */
[----:B------:R-:W-:Y:S01]  /*0040*/  ULDC.64 UR6, c[0x0][0x220] ;  /* 0x0000880000067ab9 */ /* 0x000fe20000000a00 */
[----:B------:R-:W3:Y:S01]  /*0050*/  S2R R3, SR_CTAID.X ;  /* 0x0000000000037919 */ /* 0x000ee20000002500 */
[----:B------:R-:W-:Y:S01]  /*0060*/  ULDC.64 UR8, c[0x0][0x228] ;  /* 0x00008a0000087ab9 */ /* 0x000fe20000000a00 */
[----:B-1----:R-:W-:Y:S01]  /*0070*/  IMAD.SHL.U32 R0, R0, 0x2, RZ ;  /* 0x0000000200007824 */ /* 0x002fe200078e00ff */
[----:B---3--:R-:W-:-:S04]  /*0080*/  SHF.R.S32.HI R7, RZ, 0x17, R3 ;  /* 0x00000017ff077819 */ /* 0x008fc80000011403 */
[----:B------:R-:W-:Y:S02]  /*0090*/  LOP3.LUT R0, R0, 0xfe, RZ, 0xc0, !PT ;  /* 0x000000fe00007812 */ /* 0x000fe400078ec0ff */
[----:B------:R-:W-:-:S03]  /*00a0*/  SGXT R7, R7, 0x1 ;  /* 0x000000010707781a */ /* 0x000fc60000000200 */
[----:B------:R-:W-:Y:S02]  /*00b0*/  IMAD R0, R3, 0x100, R0 ;  /* 0x0000010003007824 */ /* 0x000fe400078e0200 */
[----:B------:R-:W1:Y:S03]  /*00c0*/  LDC.64 R2, c[0x0][0x210] ;  /* 0x00008400ff027b82 */ /* 0x000e660000000a00 */
[----:B------:R-:W-:-:S04]  /*00d0*/  LEA.HI R7, R7, R0, RZ, 0x4 ;  /* 0x0000000007077211 */ /* 0x000fc800078f20ff */
[--C-:B------:R-:W-:Y:S02]  /*00e0*/  SHF.R.S32.HI R6, RZ, 0x4, R7.reuse ;  /* 0x00000004ff067819 */ /* 0x100fe40000011407 */
[----:B------:R-:W-:-:S04]  /*00f0*/  SHF.R.S32.HI R7, RZ, 0x1f, R7 ;  /* 0x0000001fff077819 */ /* 0x000fc80000011407 */
[----:B------:R-:W-:-:S04]  /*0100*/  LEA.HI R7, R7, R6, RZ, 0x6 ;  /* 0x0000000607077211 */ /* 0x000fc800078f30ff */
[----:B------:R-:W-:-:S05]  /*0110*/  LOP3.LUT R7, R7, 0xffffffc0, RZ, 0xc0, !PT ;  /* 0xffffffc007077812 */ /* 0x000fca00078ec0ff */
[----:B------:R-:W-:Y:S02]  /*0120*/  IMAD.IADD R7, R6, 0x1, -R7 ;  /* 0x0000000106077824 */ /* 0x000fe400078e0a07 */
[----:B-1----:R-:W-:-:S04]  /*0130*/  IMAD.WIDE R2, R0, 0x4, R2 ;  /* 0x0000000400027825 */ /* 0x002fc800078e0202 */
[----:B--2---:R-:W-:Y:S02]  /*0140*/  IMAD.WIDE R4, R7, 0x4, R4 ;  /* 0x0000000407047825 */ /* 0x004fe400078e0204 */
[----:B------:R-:W2:Y:S04]  /*0150*/  LDG.E.64 R2, desc[UR4][R2.64] ;  /* 0x0000000402027981 */ /* 0x000ea8000c1e1b00 */
[----:B------:R1:W2:Y:S02]  /*0160*/  LDG.E.EL R4, desc[UR4][R4.64] ;  /* 0x0000000404047981 */ /* 0x0002a4000c2e1900 */
[----:B-1----:R-:W-:Y:S01]  /*0170*/  SHF.R.S32.HI R5, RZ, 0x1f, R0 ;  /* 0x0000001fff057819 */ /* 0x002fe20000011400 */
[C-C-:B--2---:R-:W-:Y:S01]  /*0180*/  FADD R6, R3.reuse, R4.reuse ;  /* 0x0000000403067221 */ /* 0x144fe20000000000 */
[----:B------:R-:W-:Y:S01]  /*0190*/  FADD R7, R2, R4 ;  /* 0x0000000402077221 */ /* 0x000fe20000000000 */
[----:B------:R-:W-:-:S02]  /*01a0*/  FSETP.GEU.AND P2, PT, R3, -R4, PT ;  /* 0x800000040300720b */ /* 0x000fc40003f4e000 */
[----:B------:R-:W-:Y:S01]  /*01b0*/  FADD R9, RZ, -R6 ;  /* 0x80000006ff097221 */ /* 0x000fe20000000000 */
[----:B------:R-:W-:Y:S01]  /*01c0*/  FADD R8, RZ, -R7 ;  /* 0x80000007ff087221 */ /* 0x000fe20000000000 */
[----:B------:R-:W-:Y:S02]  /*01d0*/  FSETP.GEU.AND P0, PT, -R6, RZ, PT ;  /* 0x000000ff0600720b */ /* 0x000fe40003f0e100 */
[----:B------:R-:W-:Y:S02]  /*01e0*/  FSETP.GEU.AND P1, PT, -R7, RZ, PT ;  /* 0x000000ff0700720b */ /* 0x000fe40003f2e100 */
[----:B------:R-:W-:Y:S02]  /*01f0*/  FSETP.GEU.AND P3, PT, R2, -R4, PT ;  /* 0x800000040200720b */ /* 0x000fe40003f6e000 */
[----:B------:R-:W-:Y:S02]  /*0200*/  FSEL R9, R9, RZ, P0 ;  /* 0x000000ff09097208 */ /* 0x000fe40000000000 */
[----:B------:R-:W-:-:S02]  /*0210*/  FSEL R8, R8, RZ, P1 ;  /* 0x000000ff08087208 */ /* 0x000fc40000800000 */
[----:B------:R-:W-:Y:S02]  /*0220*/  FSEL R6, R6, RZ, P2 ;  /* 0x000000ff06067208 */ /* 0x000fe40001000000 */
[----:B------:R-:W-:Y:S02]  /*0230*/  FSEL R7, R7, RZ, P3 ;  /* 0x000000ff07077208 */ /* 0x000fe40001800000 */
[----:B------:R-:W-:Y:S02]  /*0240*/  FSETP.GTU.AND P0, PT, R9, RZ, PT ;  /* 0x000000ff0900720b */ /* 0x000fe40003f0c000 */
[----:B------:R-:W-:Y:S02]  /*0250*/  FSETP.GTU.AND P1, PT, R8, RZ, PT ;  /* 0x000000ff0800720b */ /* 0x000fe40003f2c000 */
[----:B------:R-:W-:Y:S02]  /*0260*/  FSETP.GTU.AND P2, PT, R6, RZ, PT ;  /* 0x000000ff0600720b */ /* 0x000fe40003f4c000 */
[----:B------:R-:W-:-:S02]  /*0270*/  FSETP.GTU.AND P3, PT, R7, RZ, PT ;  /* 0x000000ff0700720b */ /* 0x000fc40003f6c000 */
[----:B------:R-:W-:Y:S02]  /*0280*/  IADD3 R2, P4, R0, UR6, RZ ;  /* 0x0000000600027c10 */ /* 0x000fe4000ff9e0ff */
[----:B------:R-:W-:Y:S02]  /*0290*/  IADD3 R4, P5, R0, UR8, RZ ;  /* 0x0000000800047c10 */ /* 0x000fe4000ffbe0ff */
[----:B------:R-:W-:Y:S02]  /*02a0*/  SEL R0, RZ, 0x1, P1 ;  /* 0x00000001ff007807 */ /* 0x000fe40000800000 */
[----:B------:R-:W-:Y:S02]  /*02b0*/  SEL R7, RZ, 0x100, P0 ;  /* 0x00000100ff077807 */ /* 0x000fe40000000000 */
[----:B------:R-:W-:Y:S02]  /*02c0*/  SEL R6, RZ, 0x1, P3 ;  /* 0x00000001ff067807 */ /* 0x000fe40001800000 */
[----:B------:R-:W-:Y:S01]  /*02d0*/  SEL R9, RZ, 0x100, P2 ;  /* 0x00000100ff097807 */ /* 0x000fe20001000000 */
[----:B------:R-:W-:Y:S01]  /*02e0*/  IMAD.IADD R7, R0, 0x1, R7 ;  /* 0x0000000100077824 */ /* 0x000fe200078e0207 */
[----:B------:R-:W-:-:S02]  /*02f0*/  IADD3.X R3, R5, UR7, RZ, P4, !PT ;  /* 0x0000000705037c10 */ /* 0x000fc4000a7fe4ff */
[----:B------:R-:W-:Y:S01]  /*0300*/  IADD3.X R5, R5, UR9, RZ, P5, !PT ;  /* 0x0000000905057c10 */ /* 0x000fe2000affe4ff */
[----:B------:R-:W-:Y:S02]  /*0310*/  IMAD.IADD R9, R6, 0x1, R9 ;  /* 0x0000000106097824 */ /* 0x000fe400078e0209 */
[----:B------:R-:W-:Y:S04]  /*0320*/  STG.E.U16 desc[UR4][R2.64], R7 ;  /* 0x0000000702007986 */ /* 0x000fe8000c101504 */
[----:B------:R-:W-:Y:S01]  /*0330*/  STG.E.U16 desc[UR4][R4.64], R9 ;  /* 0x0000000904007986 */ /* 0x000fe2000c101504 */
[----:B------:R-:W-:Y:S05]  /*0340*/  EXIT ;  /* 0x000000000000794d */ /* 0x000fea0003800000 */
.L_x_0:
[----:B------:R-:W-:-:S00]  /*0350*/  BRA `(.L_x_0) ;  /* 0xfffffffc00fc7947 */ /* 0x000fc0000383ffff */
[----:B------:R-:W-:-:S00]  /*0360*/  NOP ;  /* 0x0000000000007918 */ /* 0x000fc00000000000 */
        /* <DEDUP_REMOVED lines=9> */
.L_x_1:


//--------------------- .nv.constant0.triton_poi_fused_convolution_neg_relu_threshold_backward_4 --------------------------
	.section	.nv.constant0.triton_poi_fused_convolution_neg_relu_threshold_backward_4,"a",@progbits
	.sectionflags	@""
	.align	4
.nv.constant0.triton_poi_fused_convolution_neg_relu_threshold_backward_4:
	.zero		564
